	.headerflags	@"EF_CUDA_TEXMODE_UNIFIED EF_CUDA_64BIT_ADDRESS EF_CUDA_ACCELERATORS EF_CUDA_SM90 EF_CUDA_VIRTUAL_SM(EF_CUDA_SM90)"
	.elftype	@"ET_EXEC"


//--------------------- .nv.info                  --------------------------
	.section	.nv.info,"",@"SHT_CUDA_INFO"
	.align	4


	//----- nvinfo : EIATTR_REGCOUNT
	.align		4
        /*0000*/ 	.byte	0x04, 0x2f
        /*0002*/ 	.short	(.L_1 - .L_0)
	.align		4
.L_0:
        /*0004*/ 	.word	index@(triton_poi_fused_add_div_relu_3)
        /*0008*/ 	.word	0x00000010


	//----- nvinfo : EIATTR_MIN_STACK_SIZE
	.align		4
.L_1:
        /*000c*/ 	.byte	0x04, 0x12
        /*000e*/ 	.short	(.L_3 - .L_2)
	.align		4
.L_2:
        /*0010*/ 	.word	index@(triton_poi_fused_add_div_relu_3)
        /*0014*/ 	.word	0x00000000


	//----- nvinfo : EIATTR_FRAME_SIZE
	.align		4
.L_3:
        /*0018*/ 	.byte	0x04, 0x11
        /*001a*/ 	.short	(.L_5 - .L_4)
	.align		4
.L_4:
        /*001c*/ 	.word	index@(triton_poi_fused_add_div_relu_3)
        /*0020*/ 	.word	0x00000000


	//----- nvinfo : EIATTR_MIN_STACK_SIZE
	.align		4
.L_5:
        /*0024*/ 	.byte	0x04, 0x12
        /*0026*/ 	.short	(.L_7 - .L_6)
	.align		4
.L_6:
        /*0028*/ 	.word	index@(triton_poi_fused_add_div_relu_3)
        /*002c*/ 	.word	0x00000000
.L_7:


//--------------------- .nv.info.triton_poi_fused_add_div_relu_3 --------------------------
	.section	.nv.info.triton_poi_fused_add_div_relu_3,"",@"SHT_CUDA_INFO"
	.sectionflags	@""
	.align	4


	//----- nvinfo : EIATTR_CUDA_API_VERSION
	.align		4
        /*0000*/ 	.byte	0x04, 0x37
        /*0002*/ 	.short	(.L_9 - .L_8)
.L_8:
        /*0004*/ 	.word	0x0000007c


	//----- nvinfo : EIATTR_KPARAM_INFO
	.align		4
.L_9:
        /*0008*/ 	.byte	0x04, 0x17
        /*000a*/ 	.short	(.L_11 - .L_10)
.L_10:
        /*000c*/ 	.word	0x00000000
        /*0010*/ 	.short	0x0004
        /*0012*/ 	.short	0x001c
        /*0014*/ 	.byte	0x00, 0xf0, 0x11, 0x00


	//----- nvinfo : EIATTR_KPARAM_INFO
	.align		4
.L_11:
        /*0018*/ 	.byte	0x04, 0x17
        /*001a*/ 	.short	(.L_13 - .L_12)
.L_12:
        /*001c*/ 	.word	0x00000000
        /*0020*/ 	.short	0x0003
        /*0022*/ 	.short	0x0018
        /*0024*/ 	.byte	0x00, 0xf0, 0x11, 0x00


	//----- nvinfo : EIATTR_KPARAM_INFO
	.align		4
.L_13:
        /*0028*/ 	.byte	0x04, 0x17
        /*002a*/ 	.short	(.L_15 - .L_14)
.L_14:
        /*002c*/ 	.word	0x00000000
        /*0030*/ 	.short	0x0002
        /*0032*/ 	.short	0x0010
        /*0034*/ 	.byte	0x00, 0xf4, 0x21, 0x00


	//----- nvinfo : EIATTR_KPARAM_INFO
	.align		4
.L_15:
        /*0038*/ 	.byte	0x04, 0x17
        /*003a*/ 	.short	(.L_17 - .L_16)
.L_16:
        /*003c*/ 	.word	0x00000000
        /*0040*/ 	.short	0x0001
        /*0042*/ 	.short	0x0008
        /*0044*/ 	.byte	0x00, 0xf4, 0x21, 0x00


	//----- nvinfo : EIATTR_KPARAM_INFO
	.align		4
.L_17:
        /*0048*/ 	.byte	0x04, 0x17
        /*004a*/ 	.short	(.L_19 - .L_18)
.L_18:
        /*004c*/ 	.word	0x00000000
        /*0050*/ 	.short	0x0000
        /*0052*/ 	.short	0x0000
        /*0054*/ 	.byte	0x00, 0xf4, 0x21, 0x00


	//----- nvinfo : EIATTR_SPARSE_MMA_MASK
	.align		4
.L_19:
        /*0058*/ 	.byte	0x03, 0x50
        /*005a*/ 	.short	0x0000


	//----- nvinfo : EIATTR_MAXREG_COUNT
	.align		4
        /*005c*/ 	.byte	0x03, 0x1b
        /*005e*/ 	.short	0x00ff


	//----- nvinfo : EIATTR_EXIT_INSTR_OFFSETS
	.align		4
        /*0060*/ 	.byte	0x04, 0x1c
        /*0062*/ 	.short	(.L_21 - .L_20)


	//   ....[0]....
.L_20:
        /*0064*/ 	.word	0x00000520


	//   ....[1]....
        /*0068*/ 	.word	0x00000540


	//----- nvinfo : EIATTR_REQNTID
	.align		4
.L_21:
        /*006c*/ 	.byte	0x04, 0x10
        /*006e*/ 	.short	(.L_23 - .L_22)
.L_22:
        /*0070*/ 	.word	0x00000080
        /*0074*/ 	.word	0x00000001
        /*0078*/ 	.word	0x00000001


	//----- nvinfo : EIATTR_CBANK_PARAM_SIZE
	.align		4
.L_23:
        /*007c*/ 	.byte	0x03, 0x19
        /*007e*/ 	.short	0x0020


	//----- nvinfo : EIATTR_PARAM_CBANK
	.align		4
        /*0080*/ 	.byte	0x04, 0x0a
        /*0082*/ 	.short	(.L_25 - .L_24)
	.align		4
.L_24:
        /*0084*/ 	.word	index@(.nv.constant0.triton_poi_fused_add_div_relu_3)
        /*0088*/ 	.short	0x0210
        /*008a*/ 	.short	0x0020


	//----- nvinfo : EIATTR_SW_WAR
	.align		4
.L_25:
        /*008c*/ 	.byte	0x04, 0x36
        /*008e*/ 	.short	(.L_27 - .L_26)
.L_26:
        /*0090*/ 	.word	0x00000008
.L_27:


//--------------------- .nv.callgraph             --------------------------
	.section	.nv.callgraph,"",@"SHT_CUDA_CALLGRAPH"
	.align	4
	.sectionentsize	8
	.align		4
        /*0000*/ 	.word	0x00000000
	.align		4
        /*0004*/ 	.word	0xffffffff
	.align		4
        /*0008*/ 	.word	0x00000000
	.align		4
        /*000c*/ 	.word	0xfffffffe
	.align		4
        /*0010*/ 	.word	0x00000000
	.align		4
        /*0014*/ 	.word	0xfffffffd
	.align		4
        /*0018*/ 	.word	0x00000000
	.align		4
        /*001c*/ 	.word	0xfffffffc


//--------------------- .text.triton_poi_fused_add_div_relu_3 --------------------------
	.section	.text.triton_poi_fused_add_div_relu_3,"ax",@progbits
	.sectionflags	@"SHF_BARRIERS=1"
	.align	128
        .global         triton_poi_fused_add_div_relu_3
        .type           triton_poi_fused_add_div_relu_3,@function
        .size           triton_poi_fused_add_div_relu_3,(.L_x_1 - triton_poi_fused_add_div_relu_3)
        .other          triton_poi_fused_add_div_relu_3,@"STO_CUDA_ENTRY STV_DEFAULT"
triton_poi_fused_add_div_relu_3:
.text.triton_poi_fused_add_div_relu_3:
[----:B------:R-:W0:Y:S02]  /*0000*/  LDC R1, c[0x0][0x28] ;  /* 0x00000a00ff017b82 */ /* 0x000e240000000800 */
[----:B------:R-:W1:Y:S01]  /*0010*/  S2R R13, SR_CTAID.Y ;  /* 0x00000000000d7919 */ /* 0x000e620000002600 */
[----:B------:R-:W2:Y:S01]  /*0020*/  LDC.64 R2, c[0x0][0x210] ;  /* 0x00008400ff027b82 */ /* 0x000ea20000000a00 */
[----:B------:R-:W-:Y:S01]  /*0030*/  ULDC.64 UR6, c[0x0][0x208] ;  /* 0x0000820000067ab9 */ /* 0x000fe20000000a00 */
[----:B------:R-:W3:Y:S01]  /*0040*/  S2R R0, SR_TID.X ;  /* 0x0000000000007919 */ /* 0x000ee20000002100 */
[----:B------:R-:W4:Y:S01]  /*0050*/  S2R R12, SR_CTAID.X ;  /* 0x00000000000c7919 */ /* 0x000f220000002500 */
[----:B-1----:R-:W-:Y:S01]  /*0060*/  IMAD.SHL.U32 R9, R13, 0x40, RZ ;  /* 0x000000400d097824 */ /* 0x002fe200078e00ff */
[----:B------:R-:W-:Y:S01]  /*0070*/  SHF.R.S32.HI R13, RZ, 0x19, R13 ;  /* 0x00000019ff0d7819 */ /* 0x000fe2000001140d */
[----:B---3--:R-:W-:Y:S01]  /*0080*/  IMAD.SHL.U32 R4, R0, 0x2, RZ ;  /* 0x0000000200047824 */ /* 0x008fe200078e00ff */
[----:B------:R-:W-:Y:S01]  /*0090*/  SHF.R.U32.HI R7, RZ, 0x5, R0 ;  /* 0x00000005ff077819 */ /* 0x000fe20000011600 */
[----:B----4-:R-:W-:-:S03]  /*00a0*/  IMAD.SHL.U32 R12, R12, 0x4, RZ ;  /* 0x000000040c0c7824 */ /* 0x010fc600078e00ff */
[----:B------:R-:W-:-:S04]  /*00b0*/  LOP3.LUT R6, R9, 0x3e, R4, 0xf8, !PT ;  /* 0x0000003e09067812 */ /* 0x000fc800078ef804 */
[----:B------:R-:W-:-:S04]  /*00c0*/  SHF.R.S32.HI R5, RZ, 0x1f, R6 ;  /* 0x0000001fff057819 */ /* 0x000fc80000011406 */
[----:B------:R-:W-:Y:S02]  /*00d0*/  LEA.HI R8, R5, R6, RZ, 0x4 ;  /* 0x0000000605087211 */ /* 0x000fe400078f20ff */
[----:B------:R-:W-:Y:S02]  /*00e0*/  SGXT.U32 R5, R7, 0x2 ;  /* 0x000000020705781a */ /* 0x000fe40000000000 */
[C---:B------:R-:W-:Y:S01]  /*00f0*/  LOP3.LUT R11, R8.reuse, 0xfffffff0, RZ, 0xc0, !PT ;  /* 0xfffffff0080b7812 */ /* 0x040fe200078ec0ff */
[----:B------:R-:W-:Y:S01]  /*0100*/  IMAD.SHL.U32 R10, R8, 0x10, RZ ;  /* 0x00000010080a7824 */ /* 0x000fe200078e00ff */
[----:B------:R-:W-:-:S03]  /*0110*/  LOP3.LUT R7, R12, R5, RZ, 0xfc, !PT ;  /* 0x000000050c077212 */ /* 0x000fc600078efcff */
[----:B------:R-:W-:Y:S01]  /*0120*/  IMAD.IADD R8, R6, 0x1, -R11 ;  /* 0x0000000106087824 */ /* 0x000fe200078e0a0b */
[C---:B------:R-:W-:Y:S02]  /*0130*/  ISETP.GE.AND P0, PT, R7.reuse, 0x10, PT ;  /* 0x000000100700780c */ /* 0x040fe40003f06270 */
[----:B------:R-:W-:Y:S01]  /*0140*/  LOP3.LUT R11, R10, 0xffffff00, RZ, 0xc0, !PT ;  /* 0xffffff000a0b7812 */ /* 0x000fe200078ec0ff */
[----:B------:R-:W-:Y:S01]  /*0150*/  IMAD R8, R7, 0x10, R8 ;  /* 0x0000001007087824 */ /* 0x000fe200078e0208 */
[----:B------:R-:W-:Y:S02]  /*0160*/  ISETP.LT.AND P0, PT, R6, 0x40, !P0 ;  /* 0x000000400600780c */ /* 0x000fe40004701270 */
[----:B------:R-:W1:Y:S01]  /*0170*/  LDC.64 R6, c[0x0][0x218] ;  /* 0x00008600ff067b82 */ /* 0x000e620000000a00 */
[----:B------:R-:W-:Y:S01]  /*0180*/  IMAD.IADD R11, R8, 0x1, R11 ;  /* 0x00000001080b7824 */ /* 0x000fe200078e020b */
[----:B------:R-:W-:-:S03]  /*0190*/  SHF.R.U32.HI R8, RZ, 0x1, R0 ;  /* 0x00000001ff087819 */ /* 0x000fc60000011600 */
[----:B--2---:R-:W-:Y:S01]  /*01a0*/  IMAD.WIDE R10, R11, 0x4, R2 ;  /* 0x000000040b0a7825 */ /* 0x004fe200078e0202 */
[----:B------:R-:W-:Y:S02]  /*01b0*/  CS2R R2, SRZ ;  /* 0x0000000000027805 */ /* 0x000fe4000001ff00 */
[----:B------:R-:W-:Y:S02]  /*01c0*/  SGXT.U32 R8, R8, 0x6 ;  /* 0x000000060808781a */ /* 0x000fe40000000000 */
[----:B------:R-:W-:Y:S02]  /*01d0*/  SGXT R13, R13, 0x1 ;  /* 0x000000010d0d781a */ /* 0x000fe40000000200 */
[----:B------:R-:W-:Y:S01]  /*01e0*/  LOP3.LUT R8, R9, R8, RZ, 0xfc, !PT ;  /* 0x0000000809087212 */ /* 0x000fe200078efcff */
[----:B------:R2:W3:Y:S01]  /*01f0*/  @P0 LDG.E.EL.64 R2, desc[UR6][R10.64] ;  /* 0x000000060a020981 */ /* 0x0004e2000c2e1b00 */
[----:B------:R-:W-:Y:S02]  /*0200*/  LOP3.LUT R9, R12, 0x2, R4, 0xf8, !PT ;  /* 0x000000020c097812 */ /* 0x000fe400078ef804 */
[----:B------:R-:W-:-:S02]  /*0210*/  LEA.HI R13, R13, R8, RZ, 0x4 ;  /* 0x000000080d0d7211 */ /* 0x000fc400078f20ff */
[----:B------:R-:W-:Y:S02]  /*0220*/  ISETP.GE.AND P0, PT, R9, 0x10, PT ;  /* 0x000000100900780c */ /* 0x000fe40003f06270 */
[----:B------:R-:W-:Y:S02]  /*0230*/  LOP3.LUT R12, R13, 0xfffffff0, RZ, 0xc0, !PT ;  /* 0xfffffff00d0c7812 */ /* 0x000fe400078ec0ff */
[----:B------:R-:W-:-:S03]  /*0240*/  ISETP.LT.AND P0, PT, R8, 0x40, !P0 ;  /* 0x000000400800780c */ /* 0x000fc60004701270 */
[----:B------:R-:W-:-:S04]  /*0250*/  IMAD.IADD R13, R9, 0x1, R12 ;  /* 0x00000001090d7824 */ /* 0x000fc800078e020c */
[----:B-1----:R-:W-:Y:S01]  /*0260*/  IMAD.WIDE R12, R13, 0x4, R6 ;  /* 0x000000040d0c7825 */ /* 0x002fe200078e0206 */
[----:B------:R-:W-:-:S06]  /*0270*/  CS2R R6, SRZ ;  /* 0x0000000000067805 */ /* 0x000fcc000001ff00 */
[----:B------:R-:W4:Y:S01]  /*0280*/  @P0 LDG.E.EL.64 R6, desc[UR6][R12.64] ;  /* 0x000000060c060981 */ /* 0x000f22000c2e1b00 */
[----:B------:R-:W1:Y:S01]  /*0290*/  S2UR UR5, SR_CgaCtaId ;  /* 0x00000000000579c3 */ /* 0x000e620000008800 */
[----:B------:R-:W-:Y:S01]  /*02a0*/  IMAD.SHL.U32 R0, R0, 0x8, RZ ;  /* 0x0000000800007824 */ /* 0x000fe200078e00ff */
[----:B------:R-:W-:Y:S01]  /*02b0*/  UMOV UR4, 0x400 ;  /* 0x0000040000047882 */ /* 0x000fe20000000000 */
[----:B------:R-:W-:-:S03]  /*02c0*/  IMAD R9, R8, 0x10, R9 ;  /* 0x0000001008097824 */ /* 0x000fc600078e0209 */
[C---:B--2---:R-:W-:Y:S02]  /*02d0*/  LOP3.LUT R10, R0.reuse, 0xf8, RZ, 0xc0, !PT ;  /* 0x000000f8000a7812 */ /* 0x044fe400078ec0ff */
[----:B------:R-:W-:Y:S02]  /*02e0*/  LOP3.LUT R5, R5, 0xf8, R0, 0xf8, !PT ;  /* 0x000000f805057812 */ /* 0x000fe400078ef800 */
[----:B------:R-:W-:Y:S01]  /*02f0*/  LOP3.LUT R11, R0, 0x3f8, RZ, 0xc0, !PT ;  /* 0x000003f8000b7812 */ /* 0x000fe200078ec0ff */
[----:B-1----:R-:W-:-:S06]  /*0300*/  UPRMT UR4, UR5, 0x654, UR4 ;  /* 0x0000065405047896 */ /* 0x002fcc0008000004 */
[----:B------:R-:W-:-:S04]  /*0310*/  VIADD R10, R10, UR4 ;  /* 0x000000040a0a7c36 */ /* 0x000fc80008000000 */
[----:B------:R-:W-:Y:S01]  /*0320*/  IMAD R5, R5, 0x4, R10 ;  /* 0x0000000405057824 */ /* 0x000fe200078e020a */
[----:B------:R-:W-:-:S04]  /*0330*/  LOP3.LUT R10, R4, 0xfc, RZ, 0xc0, !PT ;  /* 0x000000fc040a7812 */ /* 0x000fc800078ec0ff */
[----:B------:R-:W-:Y:S02]  /*0340*/  IADD3 R10, R11, UR4, R10 ;  /* 0x000000040b0a7c10 */ /* 0x000fe4000fffe00a */
[C---:B---3--:R-:W-:Y:S02]  /*0350*/  FSETP.GEU.AND P1, PT, R2.reuse, RZ, PT ;  /* 0x000000ff0200720b */ /* 0x048fe40003f2e000 */
[C---:B------:R-:W-:Y:S02]  /*0360*/  FSETP.GEU.AND P2, PT, R3.reuse, RZ, PT ;  /* 0x000000ff0300720b */ /* 0x040fe40003f4e000 */
[----:B------:R-:W-:Y:S02]  /*0370*/  FSEL R2, R2, RZ, P1 ;  /* 0x000000ff02027208 */ /* 0x000fe40000800000 */
[----:B------:R-:W-:-:S03]  /*0380*/  FSEL R3, R3, RZ, P2 ;  /* 0x000000ff03037208 */ /* 0x000fc60001000000 */
[----:B------:R-:W-:Y:S02]  /*0390*/  FADD R0, R2, 0.0010000000474974513054 ;  /* 0x3a83126f02007421 */ /* 0x000fe40000000000 */
[----:B------:R-:W-:Y:S02]  /*03a0*/  FADD R4, R3, 0.0010000000474974513054 ;  /* 0x3a83126f03047421 */ /* 0x000fe40000000000 */
[----:B------:R-:W1:Y:S01]  /*03b0*/  LDC.64 R2, c[0x0][0x220] ;  /* 0x00008800ff027b82 */ /* 0x000e620000000a00 */
[----:B------:R-:W-:Y:S04]  /*03c0*/  STS [R5], R0 ;  /* 0x0000000005007388 */ /* 0x000fe80000000800 */
[----:B------:R-:W-:Y:S03]  /*03d0*/  STS [R5+0x14], R4 ;  /* 0x0000140405007388 */ /* 0x000fe60000000800 */
[----:B------:R-:W-:Y:S01]  /*03e0*/  BAR.SYNC.DEFER_BLOCKING 0x0 ;  /* 0x0000000000007b1d */ /* 0x000fe20000010000 */
[----:B----4-:R-:W-:-:S02]  /*03f0*/  FSETP.GT.AND P1, PT, |R6|, 8.50705917302346158658e+37, PT ;  /* 0x7e8000000600780b */ /* 0x010fc40003f24200 */
[C---:B------:R-:W-:Y:S02]  /*0400*/  FSETP.GT.AND P2, PT, |R7|.reuse, 8.50705917302346158658e+37, PT ;  /* 0x7e8000000700780b */ /* 0x040fe40003f44200 */
[----:B------:R-:W-:Y:S02]  /*0410*/  FSETP.GEU.AND P3, PT, |R6|, 1.175494350822287508e-38, PT ;  /* 0x008000000600780b */ /* 0x000fe40003f6e200 */
[----:B------:R-:W-:-:S07]  /*0420*/  FSETP.GEU.AND P4, PT, |R7|, 1.175494350822287508e-38, PT ;  /* 0x008000000700780b */ /* 0x000fce0003f8e200 */
[----:B------:R-:W-:Y:S01]  /*0430*/  @P1 FMUL R6, R6, 0.25 ;  /* 0x3e80000006061820 */ /* 0x000fe20000400000 */
[----:B-1----:R-:W-:-:S04]  /*0440*/  IMAD.WIDE R2, R9, 0x4, R2 ;  /* 0x0000000409027825 */ /* 0x002fc800078e0202 */
[----:B------:R-:W-:Y:S01]  /*0450*/  @P2 FMUL R7, R7, 0.25 ;  /* 0x3e80000007072820 */ /* 0x000fe20000400000 */
[----:B------:R-:W-:-:S03]  /*0460*/  @!P3 FMUL R6, R6, 16777216 ;  /* 0x4b8000000606b820 */ /* 0x000fc60000400000 */
[----:B------:R-:W-:Y:S01]  /*0470*/  @!P4 FMUL R7, R7, 16777216 ;  /* 0x4b8000000707c820 */ /* 0x000fe20000400000 */
[----:B------:R-:W1:Y:S02]  /*0480*/  LDS R11, [R10] ;  /* 0x000000000a0b7984 */ /* 0x000e640000000800 */
[----:B------:R-:W2:Y:S02]  /*0490*/  MUFU.RCP R6, R6 ;  /* 0x0000000600067308 */ /* 0x000ea40000001000 */
[----:B------:R-:W3:Y:S06]  /*04a0*/  LDS R12, [R10+0x4] ;  /* 0x000004000a0c7984 */ /* 0x000eec0000000800 */
[----:B------:R-:W4:Y:S01]  /*04b0*/  MUFU.RCP R7, R7 ;  /* 0x0000000700077308 */ /* 0x000f220000001000 */
[----:B-1----:R-:W-:Y:S01]  /*04c0*/  @P1 FMUL R11, R11, 0.25 ;  /* 0x3e8000000b0b1820 */ /* 0x002fe20000400000 */
[----:B---3--:R-:W-:-:S03]  /*04d0*/  @P2 FMUL R12, R12, 0.25 ;  /* 0x3e8000000c0c2820 */ /* 0x008fc60000400000 */
[----:B------:R-:W-:Y:S01]  /*04e0*/  @!P3 FMUL R11, R11, 16777216 ;  /* 0x4b8000000b0bb820 */ /* 0x000fe20000400000 */
[----:B------:R-:W-:-:S03]  /*04f0*/  @!P4 FMUL R12, R12, 16777216 ;  /* 0x4b8000000c0cc820 */ /* 0x000fc60000400000 */
[----:B--2---:R-:W-:Y:S01]  /*0500*/  FMUL R4, R6, R11 ;  /* 0x0000000b06047220 */ /* 0x004fe20000400000 */
[----:B----4-:R-:W-:Y:S01]  /*0510*/  FMUL R5, R7, R12 ;  /* 0x0000000c07057220 */ /* 0x010fe20000400000 */
[----:B------:R-:W-:Y:S06]  /*0520*/  @!P0 EXIT ;  /* 0x000000000000894d */ /* 0x000fec0003800000 */
[----:B------:R-:W-:Y:S01]  /*0530*/  STG.E.64 desc[UR6][R2.64], R4 ;  /* 0x0000000402007986 */ /* 0x000fe2000c101b06 */
[----:B------:R-:W-:Y:S05]  /*0540*/  EXIT ;  /* 0x000000000000794d */ /* 0x000fea0003800000 */
.L_x_0:
[----:B------:R-:W-:-:S00]  /*0550*/  BRA `(.L_x_0) ;  /* 0xfffffffc00fc7947 */ /* 0x000fc0000383ffff */
[----:B------:R-:W-:-:S00]  /*0560*/  NOP ;  /* 0x0000000000007918 */ /* 0x000fc00000000000 */
        /* <DEDUP_REMOVED lines=9> */
.L_x_1:


//--------------------- .nv.shared.triton_poi_fused_add_div_relu_3 --------------------------
	.section	.nv.shared.triton_poi_fused_add_div_relu_3,"aw",@nobits
	.sectionflags	@""
	.align	16
	.zero		1024


//--------------------- .nv.constant0.triton_poi_fused_add_div_relu_3 --------------------------
	.section	.nv.constant0.triton_poi_fused_add_div_relu_3,"a",@progbits
	.sectionflags	@""
	.align	4
.nv.constant0.triton_poi_fused_add_div_relu_3:
	.zero		560
